	.headerflags	@"EF_CUDA_TEXMODE_UNIFIED EF_CUDA_64BIT_ADDRESS EF_CUDA_ACCELERATORS EF_CUDA_SM90 EF_CUDA_VIRTUAL_SM(EF_CUDA_SM90)"
	.elftype	@"ET_EXEC"


//--------------------- .nv.info                  --------------------------
	.section	.nv.info,"",@"SHT_CUDA_INFO"
	.align	4


	//----- nvinfo : EIATTR_REGCOUNT
	.align		4
        /*0000*/ 	.byte	0x04, 0x2f
        /*0002*/ 	.short	(.L_3 - .L_2)
	.align		4
.L_2:
        /*0004*/ 	.word	index@(triton_poi_fused__native_batch_norm_legit_no_training_leaky_relu_13)
        /*0008*/ 	.word	0x00000010


	//----- nvinfo : EIATTR_MIN_STACK_SIZE
	.align		4
.L_3:
        /*000c*/ 	.byte	0x04, 0x12
        /*000e*/ 	.short	(.L_5 - .L_4)
	.align		4
.L_4:
        /*0010*/ 	.word	index@(triton_poi_fused__native_batch_norm_legit_no_training_leaky_relu_13)
        /*0014*/ 	.word	0x00000000


	//----- nvinfo : EIATTR_FRAME_SIZE
	.align		4
.L_5:
        /*0018*/ 	.byte	0x04, 0x11
        /*001a*/ 	.short	(.L_7 - .L_6)
	.align		4
.L_6:
        /*001c*/ 	.word	index@(triton_poi_fused__native_batch_norm_legit_no_training_leaky_relu_13)
        /*0020*/ 	.word	0x00000000


	//----- nvinfo : EIATTR_MIN_STACK_SIZE
	.align		4
.L_7:
        /*0024*/ 	.byte	0x04, 0x12
        /*0026*/ 	.short	(.L_9 - .L_8)
	.align		4
.L_8:
        /*0028*/ 	.word	index@(triton_poi_fused__native_batch_norm_legit_no_training_leaky_relu_13)
        /*002c*/ 	.word	0x00000000
.L_9:


//--------------------- .nv.info.triton_poi_fused__native_batch_norm_legit_no_training_leaky_relu_13 --------------------------
	.section	.nv.info.triton_poi_fused__native_batch_norm_legit_no_training_leaky_relu_13,"",@"SHT_CUDA_INFO"
	.sectionflags	@""
	.align	4


	//----- nvinfo : EIATTR_CUDA_API_VERSION
	.align		4
        /*0000*/ 	.byte	0x04, 0x37
        /*0002*/ 	.short	(.L_11 - .L_10)
.L_10:
        /*0004*/ 	.word	0x0000007c


	//----- nvinfo : EIATTR_KPARAM_INFO
	.align		4
.L_11:
        /*0008*/ 	.byte	0x04, 0x17
        /*000a*/ 	.short	(.L_13 - .L_12)
.L_12:
        /*000c*/ 	.word	0x00000000
        /*0010*/ 	.short	0x0006
        /*0012*/ 	.short	0x0030
        /*0014*/ 	.byte	0x00, 0xf0, 0x11, 0x00


	//----- nvinfo : EIATTR_KPARAM_INFO
	.align		4
.L_13:
        /*0018*/ 	.byte	0x04, 0x17
        /*001a*/ 	.short	(.L_15 - .L_14)
.L_14:
        /*001c*/ 	.word	0x00000000
        /*0020*/ 	.short	0x0005
        /*0022*/ 	.short	0x0028
        /*0024*/ 	.byte	0x00, 0xf4, 0x21, 0x00


	//----- nvinfo : EIATTR_KPARAM_INFO
	.align		4
.L_15:
        /*0028*/ 	.byte	0x04, 0x17
        /*002a*/ 	.short	(.L_17 - .L_16)
.L_16:
        /*002c*/ 	.word	0x00000000
        /*0030*/ 	.short	0x0004
        /*0032*/ 	.short	0x0020
        /*0034*/ 	.byte	0x00, 0xf4, 0x21, 0x00


	//----- nvinfo : EIATTR_KPARAM_INFO
	.align		4
.L_17:
        /*0038*/ 	.byte	0x04, 0x17
        /*003a*/ 	.short	(.L_19 - .L_18)
.L_18:
        /*003c*/ 	.word	0x00000000
        /*0040*/ 	.short	0x0003
        /*0042*/ 	.short	0x0018
        /*0044*/ 	.byte	0x00, 0xf4, 0x21, 0x00


	//----- nvinfo : EIATTR_KPARAM_INFO
	.align		4
.L_19:
        /*0048*/ 	.byte	0x04, 0x17
        /*004a*/ 	.short	(.L_21 - .L_20)
.L_20:
        /*004c*/ 	.word	0x00000000
        /*0050*/ 	.short	0x0002
        /*0052*/ 	.short	0x0010
        /*0054*/ 	.byte	0x00, 0xf4, 0x21, 0x00


	//----- nvinfo : EIATTR_KPARAM_INFO
	.align		4
.L_21:
        /*0058*/ 	.byte	0x04, 0x17
        /*005a*/ 	.short	(.L_23 - .L_22)
.L_22:
        /*005c*/ 	.word	0x00000000
        /*0060*/ 	.short	0x0001
        /*0062*/ 	.short	0x0008
        /*0064*/ 	.byte	0x00, 0xf4, 0x21, 0x00


	//----- nvinfo : EIATTR_KPARAM_INFO
	.align		4
.L_23:
        /*0068*/ 	.byte	0x04, 0x17
        /*006a*/ 	.short	(.L_25 - .L_24)
.L_24:
        /*006c*/ 	.word	0x00000000
        /*0070*/ 	.short	0x0000
        /*0072*/ 	.short	0x0000
        /*0074*/ 	.byte	0x00, 0xf4, 0x21, 0x00


	//----- nvinfo : EIATTR_SPARSE_MMA_MASK
	.align		4
.L_25:
        /*0078*/ 	.byte	0x03, 0x50
        /*007a*/ 	.short	0x0000


	//----- nvinfo : EIATTR_MAXREG_COUNT
	.align		4
        /*007c*/ 	.byte	0x03, 0x1b
        /*007e*/ 	.short	0x00ff


	//----- nvinfo : EIATTR_EXIT_INSTR_OFFSETS
	.align		4
        /*0080*/ 	.byte	0x04, 0x1c
        /*0082*/ 	.short	(.L_27 - .L_26)


	//   ....[0]....
.L_26:
        /*0084*/ 	.word	0x000003d0


	//----- nvinfo : EIATTR_REQNTID
	.align		4
.L_27:
        /*0088*/ 	.byte	0x04, 0x10
        /*008a*/ 	.short	(.L_29 - .L_28)
.L_28:
        /*008c*/ 	.word	0x00000100
        /*0090*/ 	.word	0x00000001
        /*0094*/ 	.word	0x00000001


	//----- nvinfo : EIATTR_CBANK_PARAM_SIZE
	.align		4
.L_29:
        /*0098*/ 	.byte	0x03, 0x19
        /*009a*/ 	.short	0x0034


	//----- nvinfo : EIATTR_PARAM_CBANK
	.align		4
        /*009c*/ 	.byte	0x04, 0x0a
        /*009e*/ 	.short	(.L_31 - .L_30)
	.align		4
.L_30:
        /*00a0*/ 	.word	index@(.nv.constant0.triton_poi_fused__native_batch_norm_legit_no_training_leaky_relu_13)
        /*00a4*/ 	.short	0x0210
        /*00a6*/ 	.short	0x0034


	//----- nvinfo : EIATTR_SW_WAR
	.align		4
.L_31:
        /*00a8*/ 	.byte	0x04, 0x36
        /*00aa*/ 	.short	(.L_33 - .L_32)
.L_32:
        /*00ac*/ 	.word	0x00000008
.L_33:


//--------------------- .nv.callgraph             --------------------------
	.section	.nv.callgraph,"",@"SHT_CUDA_CALLGRAPH"
	.align	4
	.sectionentsize	8
	.align		4
        /*0000*/ 	.word	0x00000000
	.align		4
        /*0004*/ 	.word	0xffffffff
	.align		4
        /*0008*/ 	.word	0x00000000
	.align		4
        /*000c*/ 	.word	0xfffffffe
	.align		4
        /*0010*/ 	.word	0x00000000
	.align		4
        /*0014*/ 	.word	0xfffffffd
	.align		4
        /*0018*/ 	.word	0x00000000
	.align		4
        /*001c*/ 	.word	0xfffffffc


//--------------------- .nv.constant4             --------------------------
	.section	.nv.constant4,"a",@progbits
	.align	8
	.align		8
.nv.constant4:
        /*0000*/ 	.dword	_$_str
	.align		8
        /*0008*/ 	.dword	_$_str_$_2


//--------------------- .text.triton_poi_fused__native_batch_norm_legit_no_training_leaky_relu_13 --------------------------
	.section	.text.triton_poi_fused__native_batch_norm_legit_no_training_leaky_relu_13,"ax",@progbits
	.align	128
        .global         triton_poi_fused__native_batch_norm_legit_no_training_leaky_relu_13
        .type           triton_poi_fused__native_batch_norm_legit_no_training_leaky_relu_13,@function
        .size           triton_poi_fused__native_batch_norm_legit_no_training_leaky_relu_13,(.L_x_1 - triton_poi_fused__native_batch_norm_legit_no_training_leaky_relu_13)
        .other          triton_poi_fused__native_batch_norm_legit_no_training_leaky_relu_13,@"STO_CUDA_ENTRY STV_DEFAULT"
triton_poi_fused__native_batch_norm_legit_no_training_leaky_relu_13:
.text.triton_poi_fused__native_batch_norm_legit_no_training_leaky_relu_13:
[----:B------:R-:W-:Y:S01]  /*0000*/  LDC R1, c[0x0][0x28] ;  /* 0x00000a00ff017b82 */ /* 0x000fe20000000800 */
[----:B------:R-:W1:Y:S07]  /*0010*/  S2R R0, SR_TID.X ;  /* 0x0000000000007919 */ /* 0x000e6e0000002100 */
[----:B------:R-:W2:Y:S01]  /*0020*/  LDC.64 R2, c[0x0][0x228] ;  /* 0x00008a00ff027b82 */ /* 0x000ea20000000a00 */
[----:B------:R-:W-:Y:S01]  /*0030*/  ULDC.64 UR4, c[0x0][0x208] ;  /* 0x0000820000047ab9 */ /* 0x000fe20000000a00 */
[----:B------:R-:W3:Y:S06]  /*0040*/  S2R R7, SR_CTAID.X ;  /* 0x0000000000077919 */ /* 0x000eec0000002500 */
[----:B------:R-:W4:Y:S08]  /*0050*/  LDC.64 R8, c[0x0][0x230] ;  /* 0x00008c00ff087b82 */ /* 0x000f300000000a00 */
[----:B------:R-:W5:Y:S01]  /*0060*/  LDC.64 R10, c[0x0][0x238] ;  /* 0x00008e00ff0a7b82 */ /* 0x000f620000000a00 */
[----:B-1----:R-:W-:-:S02]  /*0070*/  SHF.L.U32 R0, R0, 0x1, RZ ;  /* 0x0000000100007819 */ /* 0x002fc400000006ff */
[----:B---3--:R-:W-:Y:S02]  /*0080*/  SHF.R.S32.HI R5, RZ, 0x16, R7 ;  /* 0x00000016ff057819 */ /* 0x008fe40000011407 */
[----:B------:R-:W-:Y:S02]  /*0090*/  LOP3.LUT R0, R0, 0x1fe, RZ, 0xc0, !PT ;  /* 0x000001fe00007812 */ /* 0x000fe400078ec0ff */
[----:B------:R-:W-:Y:S02]  /*00a0*/  SGXT R5, R5, 0x1 ;  /* 0x000000010505781a */ /* 0x000fe40000000200 */
[----:B------:R-:W-:Y:S02]  /*00b0*/  LEA R0, R7, R0, 0x9 ;  /* 0x0000000007007211 */ /* 0x000fe400078e48ff */
[----:B------:R-:W1:Y:S02]  /*00c0*/  LDC.64 R6, c[0x0][0x220] ;  /* 0x00008800ff067b82 */ /* 0x000e640000000a00 */
[----:B------:R-:W-:-:S04]  /*00d0*/  LEA.HI R5, R5, R0, RZ, 0x8 ;  /* 0x0000000005057211 */ /* 0x000fc800078f40ff */
[----:B------:R-:W-:-:S04]  /*00e0*/  LOP3.LUT R5, R5, 0xffffff00, RZ, 0xc0, !PT ;  /* 0xffffff0005057812 */ /* 0x000fc800078ec0ff */
[----:B------:R-:W-:Y:S02]  /*00f0*/  IADD3 R13, R0, -R5, RZ ;  /* 0x80000005000d7210 */ /* 0x000fe40007ffe0ff */
[----:B------:R-:W3:Y:S03]  /*0100*/  LDC.64 R4, c[0x0][0x218] ;  /* 0x00008600ff047b82 */ /* 0x000ee60000000a00 */
[----:B--2---:R-:W-:-:S06]  /*0110*/  IMAD.WIDE R2, R13, 0x4, R2 ;  /* 0x000000040d027825 */ /* 0x004fcc00078e0202 */
[----:B------:R-:W2:Y:S01]  /*0120*/  LDG.E.EL.64 R2, desc[UR4][R2.64] ;  /* 0x0000000402027981 */ /* 0x000ea2000c2e1b00 */
[----:B-1----:R-:W-:-:S06]  /*0130*/  IMAD.WIDE R6, R13, 0x4, R6 ;  /* 0x000000040d067825 */ /* 0x002fcc00078e0206 */
[----:B------:R-:W2:Y:S01]  /*0140*/  LDG.E.EL.64 R6, desc[UR4][R6.64] ;  /* 0x0000000406067981 */ /* 0x000ea2000c2e1b00 */
[----:B---3--:R-:W-:-:S06]  /*0150*/  IMAD.WIDE R4, R0, 0x4, R4 ;  /* 0x0000000400047825 */ /* 0x008fcc00078e0204 */
[----:B------:R-:W3:Y:S01]  /*0160*/  LDG.E.64 R4, desc[UR4][R4.64] ;  /* 0x0000000404047981 */ /* 0x000ee2000c1e1b00 */
[----:B----4-:R-:W-:-:S04]  /*0170*/  IMAD.WIDE R8, R13, 0x4, R8 ;  /* 0x000000040d087825 */ /* 0x010fc800078e0208 */
[----:B-----5:R-:W-:Y:S02]  /*0180*/  IMAD.WIDE R10, R13, 0x4, R10 ;  /* 0x000000040d0a7825 */ /* 0x020fe400078e020a */
[----:B------:R-:W4:Y:S04]  /*0190*/  LDG.E.EL.64 R8, desc[UR4][R8.64] ;  /* 0x0000000408087981 */ /* 0x000f28000c2e1b00 */
[----:B------:R-:W4:Y:S01]  /*01a0*/  LDG.E.EL.64 R10, desc[UR4][R10.64] ;  /* 0x000000040a0a7981 */ /* 0x000f22000c2e1b00 */
[----:B--2---:R-:W-:Y:S01]  /*01b0*/  FADD R2, R2, 9.9999997473787516356e-06 ;  /* 0x3727c5ac02027421 */ /* 0x004fe20000000000 */
[----:B------:R-:W-:-:S03]  /*01c0*/  FADD R3, R3, 9.9999997473787516356e-06 ;  /* 0x3727c5ac03037421 */ /* 0x000fc60000000000 */
[----:B------:R-:W1:Y:S08]  /*01d0*/  MUFU.SQRT R12, R2 ;  /* 0x00000002000c7308 */ /* 0x000e700000002000 */
[----:B------:R-:W2:Y:S01]  /*01e0*/  MUFU.SQRT R13, R3 ;  /* 0x00000003000d7308 */ /* 0x000ea20000002000 */
[C---:B-1----:R-:W-:Y:S02]  /*01f0*/  FSETP.GT.AND P0, PT, R12.reuse, 8.50705917302346158658e+37, PT ;  /* 0x7e8000000c00780b */ /* 0x042fe40003f04000 */
[----:B------:R-:W-:-:S02]  /*0200*/  FSETP.GEU.AND P2, PT, R12, 1.175494350822287508e-38, PT ;  /* 0x008000000c00780b */ /* 0x000fc40003f4e000 */
[C---:B--2---:R-:W-:Y:S02]  /*0210*/  FSETP.GT.AND P1, PT, R13.reuse, 8.50705917302346158658e+37, PT ;  /* 0x7e8000000d00780b */ /* 0x044fe40003f24000 */
[----:B------:R-:W-:-:S07]  /*0220*/  FSETP.GEU.AND P3, PT, R13, 1.175494350822287508e-38, PT ;  /* 0x008000000d00780b */ /* 0x000fce0003f6e000 */
[----:B------:R-:W-:Y:S01]  /*0230*/  @P0 FMUL R12, R12, 0.25 ;  /* 0x3e8000000c0c0820 */ /* 0x000fe20000400000 */
[----:B------:R-:W-:-:S03]  /*0240*/  HFMA2.MMA R2, -RZ, RZ, 1.625, 0 ;  /* 0x3e800000ff027435 */ /* 0x000fc600000001ff */
[----:B------:R-:W-:Y:S01]  /*0250*/  @!P2 FMUL R12, R12, 16777216 ;  /* 0x4b8000000c0ca820 */ /* 0x000fe20000400000 */
[----:B------:R-:W-:-:S04]  /*0260*/  @P1 FMUL R13, R13, 0.25 ;  /* 0x3e8000000d0d1820 */ /* 0x000fc80000400000 */
[----:B------:R-:W-:Y:S01]  /*0270*/  @!P3 FMUL R13, R13, 16777216 ;  /* 0x4b8000000d0db820 */ /* 0x000fe20000400000 */
[----:B------:R-:W1:Y:S01]  /*0280*/  MUFU.RCP R12, R12 ;  /* 0x0000000c000c7308 */ /* 0x000e620000001000 */
[----:B------:R-:W-:-:S07]  /*0290*/  FSEL R3, R2, 1, P0 ;  /* 0x3f80000002037808 */ /* 0x000fce0000000000 */
[----:B------:R-:W2:Y:S01]  /*02a0*/  MUFU.RCP R13, R13 ;  /* 0x0000000d000d7308 */ /* 0x000ea20000001000 */
[----:B------:R-:W-:Y:S01]  /*02b0*/  FSEL R2, R2, 1, P1 ;  /* 0x3f80000002027808 */ /* 0x000fe20000800000 */
[----:B------:R-:W-:Y:S01]  /*02c0*/  @!P2 FMUL R3, R3, 16777216 ;  /* 0x4b8000000303a820 */ /* 0x000fe20000400000 */
[----:B---3--:R-:W-:-:S03]  /*02d0*/  FADD R5, R5, -R7 ;  /* 0x8000000705057221 */ /* 0x008fc60000000000 */
[----:B------:R-:W-:Y:S01]  /*02e0*/  @!P3 FMUL R2, R2, 16777216 ;  /* 0x4b8000000202b820 */ /* 0x000fe20000400000 */
[----:B------:R-:W-:Y:S01]  /*02f0*/  FADD R4, R4, -R6 ;  /* 0x8000000604047221 */ /* 0x000fe20000000000 */
[----:B-1----:R-:W-:Y:S02]  /*0300*/  FMUL R7, R12, R3 ;  /* 0x000000030c077220 */ /* 0x002fe40000400000 */
[----:B--2---:R-:W-:Y:S02]  /*0310*/  FMUL R6, R13, R2 ;  /* 0x000000020d067220 */ /* 0x004fe40000400000 */
[----:B------:R-:W1:Y:S01]  /*0320*/  LDC.64 R2, c[0x0][0x210] ;  /* 0x00008400ff027b82 */ /* 0x000e620000000a00 */
[----:B------:R-:W-:Y:S01]  /*0330*/  FMUL R7, R4, R7 ;  /* 0x0000000704077220 */ /* 0x000fe20000400000 */
[----:B------:R-:W-:-:S03]  /*0340*/  FMUL R6, R5, R6 ;  /* 0x0000000605067220 */ /* 0x000fc60000400000 */
[----:B----4-:R-:W-:Y:S01]  /*0350*/  FFMA R8, R8, R7, R10 ;  /* 0x0000000708087223 */ /* 0x010fe2000000000a */
[----:B------:R-:W-:-:S04]  /*0360*/  FFMA R9, R9, R6, R11 ;  /* 0x0000000609097223 */ /* 0x000fc8000000000b */
[----:B------:R-:W-:Y:S02]  /*0370*/  FSETP.GT.AND P0, PT, R8, RZ, PT ;  /* 0x000000ff0800720b */ /* 0x000fe40003f04000 */
[----:B------:R-:W-:-:S11]  /*0380*/  FSETP.GT.AND P1, PT, R9, RZ, PT ;  /* 0x000000ff0900720b */ /* 0x000fd60003f24000 */
[----:B------:R-:W-:Y:S01]  /*0390*/  @!P0 FMUL R8, R8, 0.20000000298023223877 ;  /* 0x3e4ccccd08088820 */ /* 0x000fe20000400000 */
[----:B-1----:R-:W-:-:S04]  /*03a0*/  IMAD.WIDE R2, R0, 0x4, R2 ;  /* 0x0000000400027825 */ /* 0x002fc800078e0202 */
[----:B------:R-:W-:-:S05]  /*03b0*/  @!P1 FMUL R9, R9, 0.20000000298023223877 ;  /* 0x3e4ccccd09099820 */ /* 0x000fca0000400000 */
[----:B------:R-:W-:Y:S01]  /*03c0*/  STG.E.64 desc[UR4][R2.64], R8 ;  /* 0x0000000802007986 */ /* 0x000fe2000c101b04 */
[----:B------:R-:W-:Y:S05]  /*03d0*/  EXIT ;  /* 0x000000000000794d */ /* 0x000fea0003800000 */
.L_x_0:
[----:B------:R-:W-:-:S00]  /*03e0*/  BRA `(.L_x_0) ;  /* 0xfffffffc00fc7947 */ /* 0x000fc0000383ffff */
[----:B------:R-:W-:-:S00]  /*03f0*/  NOP ;  /* 0x0000000000007918 */ /* 0x000fc00000000000 */
        /* <DEDUP_REMOVED lines=8> */
.L_x_1:


//--------------------- .nv.global.init           --------------------------
	.section	.nv.global.init,"aw",@progbits
.nv.global.init:
	.type		_$_str,@object
	.size		_$_str,(_$_str_$_2 - _$_str)
_$_str:
        /*0000*/ 	.byte	0x5f, 0x5f, 0x43, 0x55, 0x44, 0x41, 0x5f, 0x46, 0x54, 0x5a, 0x00
	.type		_$_str_$_2,@object
	.size		_$_str_$_2,(.L_1 - _$_str_$_2)
_$_str_$_2:
        /*000b*/ 	.byte	0x5f, 0x5f, 0x43, 0x55, 0x44, 0x41, 0x5f, 0x50, 0x52, 0x45, 0x43, 0x5f, 0x53, 0x51, 0x52, 0x54
        /*001b*/ 	.byte	0x00
.L_1:


//--------------------- .nv.constant0.triton_poi_fused__native_batch_norm_legit_no_training_leaky_relu_13 --------------------------
	.section	.nv.constant0.triton_poi_fused__native_batch_norm_legit_no_training_leaky_relu_13,"a",@progbits
	.sectionflags	@""
	.align	4
.nv.constant0.triton_poi_fused__native_batch_norm_legit_no_training_leaky_relu_13:
	.zero		580
